//
// Generated by NVIDIA NVVM Compiler
//
// Compiler Build ID: CL-36424714
// Cuda compilation tools, release 13.0, V13.0.88
// Based on NVVM 20.0.0
//

.version 9.0
.target sm_100
.address_size 64

	// .globl	_Z7maxpoolPfS_Pj

.visible .entry _Z7maxpoolPfS_Pj(
	.param .u64 .ptr .align 1 _Z7maxpoolPfS_Pj_param_0,
	.param .u64 .ptr .align 1 _Z7maxpoolPfS_Pj_param_1,
	.param .u64 .ptr .align 1 _Z7maxpoolPfS_Pj_param_2
)
{
	.reg .pred 	%p<19>;
	.reg .b32 	%r<82>;
	.reg .b32 	%f<79>;
	.reg .b64 	%rd<33>;

	ld.param.u64 	%rd12, [_Z7maxpoolPfS_Pj_param_0];
	ld.param.u64 	%rd13, [_Z7maxpoolPfS_Pj_param_1];
	ld.param.u64 	%rd14, [_Z7maxpoolPfS_Pj_param_2];
	cvta.to.global.u64 	%rd1, %rd14;
	cvta.to.global.u64 	%rd2, %rd13;
	cvta.to.global.u64 	%rd3, %rd12;
	mov.u32 	%r41, %tid.x;
	shr.u32 	%r42, %r41, 5;
	and.b32  	%r43, %r41, 31;
	mov.u32 	%r44, %ctaid.x;
	shl.b32 	%r45, %r44, 12;
	shl.b32 	%r46, %r42, 8;
	add.s32 	%r1, %r46, %r45;
	shl.b32 	%r47, %r41, 2;
	and.b32  	%r48, %r47, 12;
	shl.b32 	%r49, %r41, 3;
	and.b32  	%r50, %r49, 224;
	mul.lo.s32 	%r51, %r44, 3072;
	mad.lo.s32 	%r52, %r42, 192, %r51;
	mad.lo.s32 	%r2, %r43, 6, %r52;
	or.b32  	%r3, %r48, %r50;
	or.b32  	%r53, %r3, %r1;
	mul.wide.u32 	%rd15, %r53, 4;
	add.s64 	%rd4, %rd3, %rd15;
	ld.global.f32 	%f62, [%rd4];
	cvt.u64.u32 	%rd16, %r48;
	cvt.s64.s32 	%rd17, %r1;
	cvt.u64.u32 	%rd18, %r50;
	or.b64  	%rd19, %rd18, %rd17;
	or.b64  	%rd20, %rd19, %rd16;
	shl.b64 	%rd21, %rd20, 2;
	add.s64 	%rd5, %rd3, %rd21;
	ld.global.f32 	%f43, [%rd5+64];
	setp.leu.f32 	%p1, %f43, %f62;
	mov.u32 	%r65, %r3;
	@%p1 bra 	$L__BB0_2;
	add.s32 	%r65, %r3, 16;
	ld.global.f32 	%f62, [%rd4+64];
$L__BB0_2:
	ld.global.f32 	%f44, [%rd5+4];
	setp.leu.f32 	%p2, %f44, %f62;
	@%p2 bra 	$L__BB0_4;
	add.s32 	%r65, %r3, 1;
	ld.global.f32 	%f62, [%rd4+4];
$L__BB0_4:
	ld.global.f32 	%f45, [%rd5+68];
	setp.leu.f32 	%p3, %f45, %f62;
	@%p3 bra 	$L__BB0_6;
	add.s32 	%r65, %r3, 17;
	ld.global.f32 	%f62, [%rd4+68];
$L__BB0_6:
	add.s32 	%r54, %r65, %r1;
	mul.wide.u32 	%rd22, %r54, 4;
	add.s64 	%rd23, %rd3, %rd22;
	mov.b32 	%r55, -1082130432;
	st.global.u32 	[%rd23], %r55;
	mul.wide.u32 	%rd24, %r2, 4;
	add.s64 	%rd6, %rd2, %rd24;
	st.global.f32 	[%rd6], %f62;
	add.s64 	%rd7, %rd1, %rd24;
	st.global.u32 	[%rd7], %r65;
	add.s32 	%r80, %r3, 2;
	ld.global.f32 	%f65, [%rd4+8];
	ld.global.f32 	%f46, [%rd5+72];
	setp.leu.f32 	%p4, %f46, %f65;
	mov.u32 	%r68, %r80;
	@%p4 bra 	$L__BB0_8;
	add.s32 	%r68, %r3, 18;
	ld.global.f32 	%f65, [%rd4+72];
$L__BB0_8:
	ld.global.f32 	%f47, [%rd5+12];
	setp.leu.f32 	%p5, %f47, %f65;
	@%p5 bra 	$L__BB0_10;
	add.s32 	%r68, %r3, 3;
	ld.global.f32 	%f65, [%rd4+12];
$L__BB0_10:
	ld.global.f32 	%f48, [%rd5+76];
	setp.leu.f32 	%p6, %f48, %f65;
	@%p6 bra 	$L__BB0_12;
	add.s32 	%r68, %r3, 19;
	ld.global.f32 	%f65, [%rd4+76];
$L__BB0_12:
	add.s32 	%r56, %r68, %r1;
	mul.wide.u32 	%rd25, %r56, 4;
	add.s64 	%rd26, %rd3, %rd25;
	mov.b32 	%r57, -1082130432;
	st.global.u32 	[%rd26], %r57;
	st.global.f32 	[%rd6+4], %f65;
	st.global.u32 	[%rd7+4], %r68;
	ld.global.f32 	%f68, [%rd4];
	ld.global.f32 	%f49, [%rd5+64];
	setp.leu.f32 	%p7, %f49, %f68;
	mov.u32 	%r71, %r3;
	@%p7 bra 	$L__BB0_14;
	add.s32 	%r71, %r3, 16;
	ld.global.f32 	%f68, [%rd4+64];
$L__BB0_14:
	ld.global.f32 	%f50, [%rd5+4];
	setp.leu.f32 	%p8, %f50, %f68;
	@%p8 bra 	$L__BB0_16;
	add.s32 	%r71, %r3, 1;
	ld.global.f32 	%f68, [%rd4+4];
$L__BB0_16:
	ld.global.f32 	%f51, [%rd5+68];
	setp.leu.f32 	%p9, %f51, %f68;
	@%p9 bra 	$L__BB0_18;
	add.s32 	%r71, %r3, 17;
	ld.global.f32 	%f68, [%rd4+68];
$L__BB0_18:
	add.s32 	%r58, %r71, %r1;
	mul.wide.u32 	%rd27, %r58, 4;
	add.s64 	%rd28, %rd3, %rd27;
	mov.b32 	%r59, -1082130432;
	st.global.u32 	[%rd28], %r59;
	add.s32 	%r60, %r2, 2;
	mul.wide.u32 	%rd29, %r60, 4;
	add.s64 	%rd8, %rd2, %rd29;
	st.global.f32 	[%rd8], %f68;
	add.s64 	%rd9, %rd1, %rd29;
	st.global.u32 	[%rd9], %r71;
	ld.global.f32 	%f71, [%rd4+8];
	ld.global.f32 	%f52, [%rd5+72];
	setp.leu.f32 	%p10, %f52, %f71;
	mov.u32 	%r74, %r80;
	@%p10 bra 	$L__BB0_20;
	add.s32 	%r74, %r3, 18;
	ld.global.f32 	%f71, [%rd4+72];
$L__BB0_20:
	ld.global.f32 	%f53, [%rd5+12];
	setp.leu.f32 	%p11, %f53, %f71;
	@%p11 bra 	$L__BB0_22;
	add.s32 	%r74, %r3, 3;
	ld.global.f32 	%f71, [%rd4+12];
$L__BB0_22:
	ld.global.f32 	%f54, [%rd5+76];
	setp.leu.f32 	%p12, %f54, %f71;
	@%p12 bra 	$L__BB0_24;
	add.s32 	%r74, %r3, 19;
	ld.global.f32 	%f71, [%rd4+76];
$L__BB0_24:
	add.s32 	%r61, %r74, %r1;
	mul.wide.u32 	%rd30, %r61, 4;
	add.s64 	%rd31, %rd3, %rd30;
	mov.b32 	%r62, -1082130432;
	st.global.u32 	[%rd31], %r62;
	st.global.f32 	[%rd8+4], %f71;
	st.global.u32 	[%rd9+4], %r74;
	ld.global.f32 	%f74, [%rd4];
	ld.global.f32 	%f55, [%rd5+64];
	setp.leu.f32 	%p13, %f55, %f74;
	mov.u32 	%r77, %r3;
	@%p13 bra 	$L__BB0_26;
	add.s32 	%r77, %r3, 16;
	ld.global.f32 	%f74, [%rd4+64];
$L__BB0_26:
	ld.global.f32 	%f56, [%rd5+4];
	setp.leu.f32 	%p14, %f56, %f74;
	@%p14 bra 	$L__BB0_28;
	add.s32 	%r77, %r3, 1;
	ld.global.f32 	%f74, [%rd4+4];
$L__BB0_28:
	ld.global.f32 	%f57, [%rd5+68];
	setp.leu.f32 	%p15, %f57, %f74;
	@%p15 bra 	$L__BB0_30;
	add.s32 	%r77, %r3, 17;
	ld.global.f32 	%f74, [%rd4+68];
$L__BB0_30:
	add.s32 	%r63, %r2, 4;
	mul.wide.u32 	%rd32, %r63, 4;
	add.s64 	%rd10, %rd2, %rd32;
	st.global.f32 	[%rd10], %f74;
	add.s64 	%rd11, %rd1, %rd32;
	st.global.u32 	[%rd11], %r77;
	ld.global.f32 	%f77, [%rd4+8];
	ld.global.f32 	%f58, [%rd5+72];
	setp.leu.f32 	%p16, %f58, %f77;
	@%p16 bra 	$L__BB0_32;
	add.s32 	%r80, %r3, 18;
	ld.global.f32 	%f77, [%rd4+72];
$L__BB0_32:
	ld.global.f32 	%f59, [%rd5+12];
	setp.leu.f32 	%p17, %f59, %f77;
	@%p17 bra 	$L__BB0_34;
	add.s32 	%r80, %r3, 3;
	ld.global.f32 	%f77, [%rd4+12];
$L__BB0_34:
	ld.global.f32 	%f60, [%rd5+76];
	setp.leu.f32 	%p18, %f60, %f77;
	@%p18 bra 	$L__BB0_36;
	add.s32 	%r80, %r3, 19;
	ld.global.f32 	%f77, [%rd4+76];
$L__BB0_36:
	st.global.f32 	[%rd10+4], %f77;
	st.global.u32 	[%rd11+4], %r80;
	ret;

}


// ===== COMPILED SASS (sm_100) =====

	.target	sm_100

	.elftype	@"ET_EXEC"


//--------------------- .note.nv.tkinfo           --------------------------
	.section	.note.nv.tkinfo,"",@"SHT_NOTE"
	.sectionflags	@"SHF_NOTE_NV_TKINFO"
	.tkinfo
        /*0018*/ 	.word	0x00000002
        /*0030*/ 	.string	""
        /*0030*/ 	.string	"ptxas"
        /*0030*/ 	.string	"Cuda compilation tools, release 13.0, V13.0.88"
        /*0030*/ 	.string	"Build cuda_13.0.r13.0/compiler.36424714_0"
        /*0030*/ 	.string	"-arch sm_100 -m 64 "



//--------------------- .note.nv.cuinfo           --------------------------
	.section	.note.nv.cuinfo,"",@"SHT_NOTE"
	.sectionflags	@"SHF_NOTE_NV_CUINFO"
        /*0018*/ 	.short	0x0002
        /*001a*/ 	.short	0x0064
        /*001c*/ 	.short	0x0082
	.zero		2


//--------------------- .nv.info                  --------------------------
	.section	.nv.info,"",@"SHT_CUDA_INFO"
	.align	4


	//----- nvinfo : EIATTR_REGCOUNT
	.align		4
        /*0000*/ 	.byte	0x04, 0x2f
        /*0002*/ 	.short	(.L_1 - .L_0)
	.align		4
.L_0:
        /*0004*/ 	.word	index@(_Z7maxpoolPfS_Pj)
        /*0008*/ 	.word	0x0000001e


	//----- nvinfo : EIATTR_FRAME_SIZE
	.align		4
.L_1:
        /*000c*/ 	.byte	0x04, 0x11
        /*000e*/ 	.short	(.L_3 - .L_2)
	.align		4
.L_2:
        /*0010*/ 	.word	index@(_Z7maxpoolPfS_Pj)
        /*0014*/ 	.word	0x00000000


	//----- nvinfo : EIATTR_MIN_STACK_SIZE
	.align		4
.L_3:
        /*0018*/ 	.byte	0x04, 0x12
        /*001a*/ 	.short	(.L_5 - .L_4)
	.align		4
.L_4:
        /*001c*/ 	.word	index@(_Z7maxpoolPfS_Pj)
        /*0020*/ 	.word	0x00000000
.L_5:


//--------------------- .nv.compat                --------------------------
	.section	.nv.compat,"",@"SHT_CUDA_COMPAT_INFO"
	.align	4
        /*0000*/ 	.byte	0x02, 0x09, 0x00, 0x00, 0x02, 0x02, 0x01, 0x00, 0x02, 0x05, 0x05, 0x00, 0x03, 0x07, 0x01, 0x01
        /*0010*/ 	.byte	0x02, 0x03, 0x00, 0x00, 0x02, 0x06, 0x01, 0x00, 0x04, 0x0b, 0x08, 0x00, 0x09, 0x00, 0x00, 0x00
        /*0020*/ 	.byte	0x00, 0x00, 0x00, 0x00


//--------------------- .nv.info._Z7maxpoolPfS_Pj --------------------------
	.section	.nv.info._Z7maxpoolPfS_Pj,"",@"SHT_CUDA_INFO"
	.sectionflags	@""
	.align	4


	//----- nvinfo : EIATTR_CUDA_API_VERSION
	.align		4
        /*0000*/ 	.byte	0x04, 0x37
        /*0002*/ 	.short	(.L_7 - .L_6)
.L_6:
        /*0004*/ 	.word	0x00000082


	//----- nvinfo : EIATTR_KPARAM_INFO
	.align		4
.L_7:
        /*0008*/ 	.byte	0x04, 0x17
        /*000a*/ 	.short	(.L_9 - .L_8)
.L_8:
        /*000c*/ 	.word	0x00000000
        /*0010*/ 	.short	0x0002
        /*0012*/ 	.short	0x0010
        /*0014*/ 	.byte	0x00, 0xf5, 0x21, 0x00


	//----- nvinfo : EIATTR_KPARAM_INFO
	.align		4
.L_9:
        /*0018*/ 	.byte	0x04, 0x17
        /*001a*/ 	.short	(.L_11 - .L_10)
.L_10:
        /*001c*/ 	.word	0x00000000
        /*0020*/ 	.short	0x0001
        /*0022*/ 	.short	0x0008
        /*0024*/ 	.byte	0x00, 0xf5, 0x21, 0x00


	//----- nvinfo : EIATTR_KPARAM_INFO
	.align		4
.L_11:
        /*0028*/ 	.byte	0x04, 0x17
        /*002a*/ 	.short	(.L_13 - .L_12)
.L_12:
        /*002c*/ 	.word	0x00000000
        /*0030*/ 	.short	0x0000
        /*0032*/ 	.short	0x0000
        /*0034*/ 	.byte	0x00, 0xf5, 0x21, 0x00


	//----- nvinfo : EIATTR_SPARSE_MMA_MASK
	.align		4
.L_13:
        /*0038*/ 	.byte	0x03, 0x50
        /*003a*/ 	.short	0x0000


	//----- nvinfo : EIATTR_MAXREG_COUNT
	.align		4
        /*003c*/ 	.byte	0x03, 0x1b
        /*003e*/ 	.short	0x00ff


	//----- nvinfo : EIATTR_MERCURY_ISA_VERSION
	.align		4
        /*0040*/ 	.byte	0x03, 0x5f
        /*0042*/ 	.short	0x0101


	//----- nvinfo : EIATTR_VRC_CTA_INIT_COUNT
	.align		4
        /*0044*/ 	.byte	0x02, 0x4a
	.zero		1
	.zero		1


	//----- nvinfo : EIATTR_EXIT_INSTR_OFFSETS
	.align		4
        /*0048*/ 	.byte	0x04, 0x1c
        /*004a*/ 	.short	(.L_15 - .L_14)


	//   ....[0]....
.L_14:
        /*004c*/ 	.word	0x000008f0


	//----- nvinfo : EIATTR_CBANK_PARAM_SIZE
	.align		4
.L_15:
        /*0050*/ 	.byte	0x03, 0x19
        /*0052*/ 	.short	0x0018


	//----- nvinfo : EIATTR_PARAM_CBANK
	.align		4
        /*0054*/ 	.byte	0x04, 0x0a
        /*0056*/ 	.short	(.L_17 - .L_16)
	.align		4
.L_16:
        /*0058*/ 	.word	index@(.nv.constant0._Z7maxpoolPfS_Pj)
        /*005c*/ 	.short	0x0380
        /*005e*/ 	.short	0x0018


	//----- nvinfo : EIATTR_SW_WAR
	.align		4
.L_17:
        /*0060*/ 	.byte	0x04, 0x36
        /*0062*/ 	.short	(.L_19 - .L_18)
.L_18:
        /*0064*/ 	.word	0x00000008
.L_19:


//--------------------- .nv.callgraph             --------------------------
	.section	.nv.callgraph,"",@"SHT_CUDA_CALLGRAPH"
	.align	4
	.sectionentsize	8
	.align		4
        /*0000*/ 	.word	0x00000000
	.align		4
        /*0004*/ 	.word	0xffffffff
	.align		4
        /*0008*/ 	.word	0x00000000
	.align		4
        /*000c*/ 	.word	0xfffffffe
	.align		4
        /*0010*/ 	.word	0x00000000
	.align		4
        /*0014*/ 	.word	0xfffffffd
	.align		4
        /*0018*/ 	.word	0x00000000
	.align		4
        /*001c*/ 	.word	0xfffffffc


//--------------------- .text._Z7maxpoolPfS_Pj    --------------------------
	.section	.text._Z7maxpoolPfS_Pj,"ax",@progbits
	.align	128
        .global         _Z7maxpoolPfS_Pj
        .type           _Z7maxpoolPfS_Pj,@function
        .size           _Z7maxpoolPfS_Pj,(.L_x_1 - _Z7maxpoolPfS_Pj)
        .other          _Z7maxpoolPfS_Pj,@"STO_CUDA_ENTRY STV_DEFAULT"
_Z7maxpoolPfS_Pj:
.text._Z7maxpoolPfS_Pj:
[----:B------:R-:W-:Y:S01]  /*0000*/  LDC R1, c[0x0][0x37c] ;  /* 0x0000df00ff017b82 */ /* 0x000fe20000000800 */
[----:B------:R-:W0:Y:S07]  /*0010*/  S2R R13, SR_TID.X ;  /* 0x00000000000d7919 */ /* 0x000e2e0000002100 */
[----:B------:R-:W1:Y:S01]  /*0020*/  LDC.64 R10, c[0x0][0x380] ;  /* 0x0000e000ff0a7b82 */ /* 0x000e620000000a00 */
[----:B------:R-:W2:Y:S01]  /*0030*/  LDCU.64 UR6, c[0x0][0x380] ;  /* 0x00007000ff0677ac */ /* 0x000ea20008000a00 */
[----:B------:R-:W3:Y:S01]  /*0040*/  S2R R3, SR_CTAID.X ;  /* 0x0000000000037919 */ /* 0x000ee20000002500 */
[----:B------:R-:W4:Y:S05]  /*0050*/  LDCU.64 UR4, c[0x0][0x358] ;  /* 0x00006b00ff0477ac */ /* 0x000f2a0008000a00 */
[----:B------:R-:W5:Y:S01]  /*0060*/  LDC.64 R6, c[0x0][0x390] ;  /* 0x0000e400ff067b82 */ /* 0x000f620000000a00 */
[----:B0-----:R-:W-:Y:S01]  /*0070*/  SHF.R.U32.HI R0, RZ, 0x5, R13 ;  /* 0x00000005ff007819 */ /* 0x001fe2000001160d */
[----:B------:R-:W-:-:S04]  /*0080*/  IMAD.SHL.U32 R2, R13, 0x8, RZ ;  /* 0x000000080d027824 */ /* 0x000fc800078e00ff */
[----:B---3--:R-:W-:Y:S01]  /*0090*/  IMAD R14, R3, 0x10, R0 ;  /* 0x00000010030e7824 */ /* 0x008fe200078e0200 */
[----:B------:R-:W-:Y:S01]  /*00a0*/  LOP3.LUT R2, R2, 0xe0, RZ, 0xc0, !PT ;  /* 0x000000e002027812 */ /* 0x000fe200078ec0ff */
[----:B------:R-:W-:-:S03]  /*00b0*/  IMAD.SHL.U32 R0, R13, 0x4, RZ ;  /* 0x000000040d007824 */ /* 0x000fc600078e00ff */
[----:B------:R-:W-:Y:S02]  /*00c0*/  SHF.L.U32 R12, R14, 0x8, RZ ;  /* 0x000000080e0c7819 */ /* 0x000fe400000006ff */
[----:B------:R-:W-:Y:S02]  /*00d0*/  LOP3.LUT R3, R0, 0xc, RZ, 0xc0, !PT ;  /* 0x0000000c00037812 */ /* 0x000fe400078ec0ff */
[----:B------:R-:W-:Y:S02]  /*00e0*/  PRMT R0, R2, 0x6540, R14 ;  /* 0x0000654002007816 */ /* 0x000fe4000000000e */
[-C--:B------:R-:W-:Y:S02]  /*00f0*/  LOP3.LUT R9, R12, R3.reuse, R2, 0xfe, !PT ;  /* 0x000000030c097212 */ /* 0x080fe400078efe02 */
[----:B------:R-:W-:Y:S02]  /*0100*/  LOP3.LUT R5, R0, R3, RZ, 0xfc, !PT ;  /* 0x0000000300057212 */ /* 0x000fe400078efcff */
[----:B------:R-:W-:Y:S01]  /*0110*/  SHF.R.S32.HI R0, RZ, 0x1f, R12 ;  /* 0x0000001fff007819 */ /* 0x000fe2000001140c */
[----:B-1----:R-:W-:Y:S01]  /*0120*/  IMAD.WIDE.U32 R8, R9, 0x4, R10 ;  /* 0x0000000409087825 */ /* 0x002fe200078e000a */
[----:B--2---:R-:W-:-:S04]  /*0130*/  LEA R4, P0, R5, UR6, 0x2 ;  /* 0x0000000605047c11 */ /* 0x004fc8000f8010ff */
[----:B------:R-:W-:Y:S01]  /*0140*/  LEA.HI.X R5, R5, UR7, R0, 0x2, P0 ;  /* 0x0000000705057c11 */ /* 0x000fe200080f1400 */
[----:B----4-:R-:W2:Y:S04]  /*0150*/  LDG.E R15, desc[UR4][R8.64] ;  /* 0x00000004080f7981 */ /* 0x010ea8000c1e1900 */
[----:B------:R-:W2:Y:S02]  /*0160*/  LDG.E R0, desc[UR4][R4.64+0x40] ;  /* 0x0000400404007981 */ /* 0x000ea4000c1e1900 */
[----:B--2---:R-:W-:Y:S02]  /*0170*/  FSETP.GT.AND P0, PT, R0, R15, PT ;  /* 0x0000000f0000720b */ /* 0x004fe40003f04000 */
[----:B------:R-:W2:Y:S11]  /*0180*/  LDG.E R0, desc[UR4][R4.64+0x4] ;  /* 0x0000040404007981 */ /* 0x000eb6000c1e1900 */
[----:B------:R-:W2:Y:S02]  /*0190*/  @P0 LDG.E R15, desc[UR4][R8.64+0x40] ;  /* 0x00004004080f0981 */ /* 0x000ea4000c1e1900 */
[----:B--2---:R-:W-:-:S02]  /*01a0*/  FSETP.GT.AND P1, PT, R0, R15, PT ;  /* 0x0000000f0000720b */ /* 0x004fc40003f24000 */
[----:B------:R-:W2:Y:S11]  /*01b0*/  LDG.E R0, desc[UR4][R4.64+0x44] ;  /* 0x0000440404007981 */ /* 0x000eb6000c1e1900 */
[----:B------:R-:W2:Y:S01]  /*01c0*/  @P1 LDG.E R15, desc[UR4][R8.64+0x4] ;  /* 0x00000404080f1981 */ /* 0x000ea2000c1e1900 */
[----:B------:R-:W-:-:S02]  /*01d0*/  LOP3.LUT R13, R13, 0x1f, RZ, 0xc0, !PT ;  /* 0x0000001f0d0d7812 */ /* 0x000fc400078ec0ff */
[----:B--2---:R-:W-:-:S13]  /*01e0*/  FSETP.GT.AND P2, PT, R0, R15, PT ;  /* 0x0000000f0000720b */ /* 0x004fda0003f44000 */
[----:B------:R-:W2:Y:S01]  /*01f0*/  @P2 LDG.E R15, desc[UR4][R8.64+0x44] ;  /* 0x00004404080f2981 */ /* 0x000ea2000c1e1900 */
[----:B------:R-:W-:Y:S01]  /*0200*/  LOP3.LUT R0, R3, R2, RZ, 0xfc, !PT ;  /* 0x0000000203007212 */ /* 0x000fe200078efcff */
[----:B------:R-:W-:Y:S01]  /*0210*/  IMAD R13, R14, 0x20, R13 ;  /* 0x000000200e0d7824 */ /* 0x000fe200078e020d */
[----:B------:R-:W0:Y:S01]  /*0220*/  LDC.64 R2, c[0x0][0x388] ;  /* 0x0000e200ff027b82 */ /* 0x000e220000000a00 */
[----:B------:R-:W-:Y:S02]  /*0230*/  HFMA2 R14, -RZ, RZ, -1.875, 0 ;  /* 0xbf800000ff0e7431 */ /* 0x000fe400000001ff */
[----:B------:R-:W-:Y:S02]  /*0240*/  IMAD.MOV.U32 R23, RZ, RZ, R0 ;  /* 0x000000ffff177224 */ /* 0x000fe400078e0000 */
[C---:B------:R-:W-:Y:S02]  /*0250*/  @P0 VIADD R23, R0.reuse, 0x10 ;  /* 0x0000001000170836 */ /* 0x040fe40000000000 */
[C---:B------:R-:W-:Y:S01]  /*0260*/  @P1 VIADD R23, R0.reuse, 0x1 ;  /* 0x0000000100171836 */ /* 0x040fe20000000000 */
[----:B------:R-:W-:Y:S01]  /*0270*/  @P2 IADD3 R23, PT, PT, R0, 0x11, RZ ;  /* 0x0000001100172810 */ /* 0x000fe20007ffe0ff */
[----:B------:R-:W-:-:S04]  /*0280*/  IMAD R13, R13, 0x6, RZ ;  /* 0x000000060d0d7824 */ /* 0x000fc800078e02ff */
[----:B------:R-:W-:Y:S02]  /*0290*/  IMAD.IADD R21, R12, 0x1, R23 ;  /* 0x000000010c157824 */ /* 0x000fe400078e0217 */
[----:B-----5:R-:W-:-:S04]  /*02a0*/  IMAD.WIDE.U32 R18, R13, 0x4, R6 ;  /* 0x000000040d127825 */ /* 0x020fc800078e0006 */
[----:B------:R-:W-:-:S04]  /*02b0*/  IMAD.WIDE.U32 R20, R21, 0x4, R10 ;  /* 0x0000000415147825 */ /* 0x000fc800078e000a */
[----:B0-----:R-:W-:Y:S01]  /*02c0*/  IMAD.WIDE.U32 R16, R13, 0x4, R2 ;  /* 0x000000040d107825 */ /* 0x001fe200078e0002 */
[----:B------:R-:W-:Y:S04]  /*02d0*/  STG.E desc[UR4][R20.64], R14 ;  /* 0x0000000e14007986 */ /* 0x000fe8000c101904 */
[----:B--2---:R-:W-:Y:S04]  /*02e0*/  STG.E desc[UR4][R16.64], R15 ;  /* 0x0000000f10007986 */ /* 0x004fe8000c101904 */
[----:B------:R0:W-:Y:S04]  /*02f0*/  STG.E desc[UR4][R18.64], R23 ;  /* 0x0000001712007986 */ /* 0x0001e8000c101904 */
[----:B------:R-:W2:Y:S04]  /*0300*/  LDG.E R25, desc[UR4][R8.64+0x8] ;  /* 0x0000080408197981 */ /* 0x000ea8000c1e1900 */
[----:B------:R-:W2:Y:S02]  /*0310*/  LDG.E R22, desc[UR4][R4.64+0x48] ;  /* 0x0000480404167981 */ /* 0x000ea4000c1e1900 */
[----:B--2---:R-:W-:-:S02]  /*0320*/  FSETP.GT.AND P0, PT, R22, R25, PT ;  /* 0x000000191600720b */ /* 0x004fc40003f04000 */
[----:B------:R-:W2:Y:S11]  /*0330*/  LDG.E R22, desc[UR4][R4.64+0xc] ;  /* 0x00000c0404167981 */ /* 0x000eb6000c1e1900 */
[----:B------:R-:W2:Y:S02]  /*0340*/  @P0 LDG.E R25, desc[UR4][R8.64+0x48] ;  /* 0x0000480408190981 */ /* 0x000ea4000c1e1900 */
[----:B--2---:R-:W-:-:S02]  /*0350*/  FSETP.GT.AND P1, PT, R22, R25, PT ;  /* 0x000000191600720b */ /* 0x004fc40003f24000 */
[----:B------:R-:W2:Y:S11]  /*0360*/  LDG.E R22, desc[UR4][R4.64+0x4c] ;  /* 0x00004c0404167981 */ /* 0x000eb6000c1e1900 */
[----:B------:R-:W2:Y:S01]  /*0370*/  @P1 LDG.E R25, desc[UR4][R8.64+0xc] ;  /* 0x00000c0408191981 */ /* 0x000ea2000c1e1900 */
[----:B0-----:R-:W-:-:S04]  /*0380*/  VIADD R23, R0, 0x2 ;  /* 0x0000000200177836 */ /* 0x001fc80000000000 */
[----:B------:R-:W-:Y:S01]  /*0390*/  IMAD.MOV.U32 R15, RZ, RZ, R23 ;  /* 0x000000ffff0f7224 */ /* 0x000fe200078e0017 */
[----:B--2---:R-:W-:-:S13]  /*03a0*/  FSETP.GT.AND P2, PT, R22, R25, PT ;  /* 0x000000191600720b */ /* 0x004fda0003f44000 */
[----:B------:R-:W2:Y:S01]  /*03b0*/  @P2 LDG.E R25, desc[UR4][R8.64+0x4c] ;  /* 0x00004c0408192981 */ /* 0x000ea2000c1e1900 */
[C---:B------:R-:W-:Y:S01]  /*03c0*/  @P0 IADD3 R23, PT, PT, R0.reuse, 0x12, RZ ;  /* 0x0000001200170810 */ /* 0x040fe20007ffe0ff */
[C---:B------:R-:W-:Y:S02]  /*03d0*/  @P1 VIADD R23, R0.reuse, 0x3 ;  /* 0x0000000300171836 */ /* 0x040fe40000000000 */
[----:B------:R-:W-:-:S05]  /*03e0*/  @P2 VIADD R23, R0, 0x13 ;  /* 0x0000001300172836 */ /* 0x000fca0000000000 */
[----:B------:R-:W-:-:S05]  /*03f0*/  IADD3 R21, PT, PT, R12, R23, RZ ;  /* 0x000000170c157210 */ /* 0x000fca0007ffe0ff */
[----:B------:R-:W-:-:S05]  /*0400*/  IMAD.WIDE.U32 R20, R21, 0x4, R10 ;  /* 0x0000000415147825 */ /* 0x000fca00078e000a */
        /* <DEDUP_REMOVED lines=11> */
[----:B0-----:R-:W-:-:S02]  /*04c0*/  IMAD.MOV.U32 R23, RZ, RZ, R0 ;  /* 0x000000ffff177224 */ /* 0x001fc400078e0000 */
[----:B------:R-:W-:Y:S01]  /*04d0*/  @P0 VIADD R23, R0, 0x10 ;  /* 0x0000001000170836 */ /* 0x000fe20000000000 */
[----:B--2---:R-:W-:-:S13]  /*04e0*/  FSETP.GT.AND P2, PT, R22, R27, PT ;  /* 0x0000001b1600720b */ /* 0x004fda0003f44000 */
[----:B------:R-:W2:Y:S01]  /*04f0*/  @P2 LDG.E R27, desc[UR4][R8.64+0x44] ;  /* 0x00004404081b2981 */ /* 0x000ea2000c1e1900 */
[C---:B------:R-:W-:Y:S01]  /*0500*/  @P1 IADD3 R23, PT, PT, R0.reuse, 0x1, RZ ;  /* 0x0000000100171810 */ /* 0x040fe20007ffe0ff */
[----:B------:R-:W-:Y:S01]  /*0510*/  @P2 VIADD R23, R0, 0x11 ;  /* 0x0000001100172836 */ /* 0x000fe20000000000 */
[----:B------:R-:W-:-:S03]  /*0520*/  IADD3 R19, PT, PT, R13, 0x2, RZ ;  /* 0x000000020d137810 */ /* 0x000fc60007ffe0ff */
[----:B------:R-:W-:Y:S02]  /*0530*/  IMAD.IADD R21, R12, 0x1, R23 ;  /* 0x000000010c157824 */ /* 0x000fe400078e0217 */
[----:B------:R-:W-:-:S04]  /*0540*/  IMAD.WIDE.U32 R16, R19, 0x4, R2 ;  /* 0x0000000413107825 */ /* 0x000fc800078e0002 */
[----:B------:R-:W-:-:S04]  /*0550*/  IMAD.WIDE.U32 R20, R21, 0x4, R10 ;  /* 0x0000000415147825 */ /* 0x000fc800078e000a */
[----:B------:R-:W-:Y:S01]  /*0560*/  IMAD.WIDE.U32 R18, R19, 0x4, R6 ;  /* 0x0000000413127825 */ /* 0x000fe200078e0006 */
[----:B------:R0:W-:Y:S04]  /*0570*/  STG.E desc[UR4][R20.64], R14 ;  /* 0x0000000e14007986 */ /* 0x0001e8000c101904 */
        /* <DEDUP_REMOVED lines=15> */
[----:B------:R-:W-:-:S04]  /*0670*/  @P2 VIADD R21, R0, 0x13 ;  /* 0x0000001300152836 */ /* 0x000fc80000000000 */
[----:B-1----:R-:W-:-:S04]  /*0680*/  IMAD.IADD R23, R12, 0x1, R21 ;  /* 0x000000010c177824 */ /* 0x002fc800078e0215 */
[----:B------:R-:W-:-:S05]  /*0690*/  IMAD.WIDE.U32 R10, R23, 0x4, R10 ;  /* 0x00000004170a7825 */ /* 0x000fca00078e000a */
[----:B------:R0:W-:Y:S04]  /*06a0*/  STG.E desc[UR4][R10.64], R14 ;  /* 0x0000000e0a007986 */ /* 0x0001e8000c101904 */
[----:B--2---:R-:W-:Y:S04]  /*06b0*/  STG.E desc[UR4][R16.64+0x4], R25 ;  /* 0x0000041910007986 */ /* 0x004fe8000c101904 */
[----:B------:R-:W-:Y:S04]  /*06c0*/  STG.E desc[UR4][R18.64+0x4], R21 ;  /* 0x0000041512007986 */ /* 0x000fe8000c101904 */
[----:B------:R-:W2:Y:S04]  /*06d0*/  LDG.E R23, desc[UR4][R8.64] ;  /* 0x0000000408177981 */ /* 0x000ea8000c1e1900 */
[----:B------:R-:W2:Y:S02]  /*06e0*/  LDG.E R12, desc[UR4][R4.64+0x40] ;  /* 0x00004004040c7981 */ /* 0x000ea4000c1e1900 */
[----:B--2---:R-:W-:-:S02]  /*06f0*/  FSETP.GT.AND P0, PT, R12, R23, PT ;  /* 0x000000170c00720b */ /* 0x004fc40003f04000 */
[----:B------:R-:W2:Y:S11]  /*0700*/  LDG.E R12, desc[UR4][R4.64+0x4] ;  /* 0x00000404040c7981 */ /* 0x000eb6000c1e1900 */
[----:B------:R-:W2:Y:S02]  /*0710*/  @P0 LDG.E R23, desc[UR4][R8.64+0x40] ;  /* 0x0000400408170981 */ /* 0x000ea4000c1e1900 */
[----:B--2---:R-:W-:-:S02]  /*0720*/  FSETP.GT.AND P1, PT, R12, R23, PT ;  /* 0x000000170c00720b */ /* 0x004fc40003f24000 */
[----:B------:R-:W2:Y:S11]  /*0730*/  LDG.E R12, desc[UR4][R4.64+0x44] ;  /* 0x00004404040c7981 */ /* 0x000eb6000c1e1900 */
[----:B------:R-:W2:Y:S02]  /*0740*/  @P1 LDG.E R23, desc[UR4][R8.64+0x4] ;  /* 0x0000040408171981 */ /* 0x000ea4000c1e1900 */
[----:B--2---:R-:W-:-:S13]  /*0750*/  FSETP.GT.AND P2, PT, R12, R23, PT ;  /* 0x000000170c00720b */ /* 0x004fda0003f44000 */
[----:B------:R-:W2:Y:S01]  /*0760*/  @P2 LDG.E R23, desc[UR4][R8.64+0x44] ;  /* 0x0000440408172981 */ /* 0x000ea2000c1e1900 */
[----:B------:R-:W-:Y:S01]  /*0770*/  VIADD R13, R13, 0x4 ;  /* 0x000000040d0d7836 */ /* 0x000fe20000000000 */
[----:B0-----:R-:W-:Y:S01]  /*0780*/  MOV R11, R0 ;  /* 0x00000000000b7202 */ /* 0x001fe20000000f00 */
[C---:B------:R-:W-:Y:S01]  /*0790*/  @P0 VIADD R11, R0.reuse, 0x10 ;  /* 0x00000010000b0836 */ /* 0x040fe20000000000 */
[----:B------:R-:W-:Y:S01]  /*07a0*/  @P1 IADD3 R11, PT, PT, R0, 0x1, RZ ;  /* 0x00000001000b1810 */ /* 0x000fe20007ffe0ff */
[----:B------:R-:W-:-:S04]  /*07b0*/  IMAD.WIDE.U32 R2, R13, 0x4, R2 ;  /* 0x000000040d027825 */ /* 0x000fc800078e0002 */
[----:B------:R-:W-:-:S04]  /*07c0*/  IMAD.WIDE.U32 R6, R13, 0x4, R6 ;  /* 0x000000040d067825 */ /* 0x000fc800078e0006 */
[----:B------:R-:W-:Y:S01]  /*07d0*/  @P2 VIADD R11, R0, 0x11 ;  /* 0x00000011000b2836 */ /* 0x000fe20000000000 */
        /* <DEDUP_REMOVED lines=12> */
[C---:B------:R-:W-:Y:S01]  /*08a0*/  @P0 VIADD R15, R0.reuse, 0x12 ;  /* 0x00000012000f0836 */ /* 0x040fe20000000000 */
[C---:B------:R-:W-:Y:S01]  /*08b0*/  @P1 IADD3 R15, PT, PT, R0.reuse, 0x3, RZ ;  /* 0x00000003000f1810 */ /* 0x040fe20007ffe0ff */
[----:B------:R-:W-:Y:S01]  /*08c0*/  @P2 VIADD R15, R0, 0x13 ;  /* 0x00000013000f2836 */ /* 0x000fe20000000000 */
[----:B--2---:R-:W-:Y:S04]  /*08d0*/  STG.E desc[UR4][R2.64+0x4], R13 ;  /* 0x0000040d02007986 */ /* 0x004fe8000c101904 */
[----:B------:R-:W-:Y:S01]  /*08e0*/  STG.E desc[UR4][R6.64+0x4], R15 ;  /* 0x0000040f06007986 */ /* 0x000fe2000c101904 */
[----:B------:R-:W-:Y:S05]  /*08f0*/  EXIT ;  /* 0x000000000000794d */ /* 0x000fea0003800000 */
.L_x_0:
[----:B------:R-:W-:-:S00]  /*0900*/  BRA `(.L_x_0) ;  /* 0xfffffffc00fc7947 */ /* 0x000fc0000383ffff */
[----:B------:R-:W-:-:S00]  /*0910*/  NOP ;  /* 0x0000000000007918 */ /* 0x000fc00000000000 */
        /* <DEDUP_REMOVED lines=14> */
.L_x_1:


//--------------------- .nv.shared.reserved.0     --------------------------
	.section	.nv.shared.reserved.0,"aw",@nobits
	.weak		__nv_reservedSMEM_offset_0_alias
	.size		__nv_reservedSMEM_offset_0_alias, 0, 64
	.other		__nv_reservedSMEM_offset_0_alias,@"STO_CUDA_RESERVED_SHARED STV_DEFAULT"
__nv_reservedSMEM_offset_0_alias:
	.zero		0
	.zero		64


//--------------------- .nv.constant0._Z7maxpoolPfS_Pj --------------------------
	.section	.nv.constant0._Z7maxpoolPfS_Pj,"a",@progbits
	.sectionflags	@""
	.align	4
.nv.constant0._Z7maxpoolPfS_Pj:
	.zero		920


//--------------------- SYMBOLS --------------------------

	.type		.nv.reservedSmem.offset0,@object
	.size		.nv.reservedSmem.offset0,0x4
